//
// Generated by NVIDIA NVVM Compiler
//
// Compiler Build ID: CL-36424714
// Cuda compilation tools, release 13.0, V13.0.88
// Based on NVVM 20.0.0
//

.version 9.0
.target sm_100
.address_size 64

	// .globl	_Z14one_thread_rowPfS_S_i

.visible .entry _Z14one_thread_rowPfS_S_i(
	.param .u64 .ptr .align 1 _Z14one_thread_rowPfS_S_i_param_0,
	.param .u64 .ptr .align 1 _Z14one_thread_rowPfS_S_i_param_1,
	.param .u64 .ptr .align 1 _Z14one_thread_rowPfS_S_i_param_2,
	.param .u32 _Z14one_thread_rowPfS_S_i_param_3
)
{
	.reg .pred 	%p<13>;
	.reg .b32 	%r<115>;
	.reg .b32 	%f<62>;
	.reg .b64 	%rd<58>;

	ld.param.u64 	%rd4, [_Z14one_thread_rowPfS_S_i_param_0];
	ld.param.u64 	%rd5, [_Z14one_thread_rowPfS_S_i_param_1];
	ld.param.u32 	%r56, [_Z14one_thread_rowPfS_S_i_param_3];
	cvta.to.global.u64 	%rd1, %rd5;
	cvta.to.global.u64 	%rd2, %rd4;
	mov.u32 	%r57, %tid.y;
	mov.u32 	%r58, %ntid.y;
	mov.u32 	%r59, %ctaid.y;
	mad.lo.s32 	%r1, %r58, %r59, %r57;
	setp.ge.s32 	%p1, %r1, %r56;
	setp.lt.s32 	%p2, %r56, 1;
	or.pred  	%p3, %p1, %p2;
	@%p3 bra 	$L__BB0_14;
	mul.lo.s32 	%r2, %r56, %r1;
	add.s32 	%r3, %r56, -1;
	and.b32  	%r4, %r56, 7;
	and.b32  	%r5, %r56, 2147483640;
	neg.s32 	%r6, %r5;
	shl.b32 	%r7, %r56, 3;
	mul.lo.s32 	%r8, %r56, 3;
	mul.lo.s32 	%r9, %r56, 7;
	mov.b32 	%r93, 0;
	cvt.u64.u32 	%rd43, %r2;
$L__BB0_2:
	setp.lt.u32 	%p4, %r3, 7;
	mov.b32 	%r109, 0;
	mov.u32 	%r114, %r109;
	@%p4 bra 	$L__BB0_5;
	add.s32 	%r102, %r56, %r93;
	shl.b32 	%r64, %r56, 1;
	add.s32 	%r101, %r64, %r93;
	add.s32 	%r100, %r8, %r93;
	shl.b32 	%r65, %r56, 2;
	add.s32 	%r99, %r65, %r93;
	mad.lo.s32 	%r98, %r56, 5, %r93;
	mad.lo.s32 	%r97, %r56, 6, %r93;
	add.s32 	%r96, %r9, %r93;
	mov.b32 	%r114, 0;
	mov.u32 	%r94, %r2;
	mov.u32 	%r95, %r93;
	mov.u32 	%r103, %r6;
$L__BB0_4:
	.pragma "nounroll";
	mul.wide.u32 	%rd6, %r94, 4;
	add.s64 	%rd7, %rd2, %rd6;
	ld.global.f32 	%f1, [%rd7];
	mul.wide.u32 	%rd8, %r95, 4;
	add.s64 	%rd9, %rd1, %rd8;
	ld.global.f32 	%f2, [%rd9];
	cvt.rn.f32.s32 	%f3, %r114;
	fma.rn.f32 	%f4, %f1, %f2, %f3;
	cvt.rzi.s32.f32 	%r66, %f4;
	ld.global.f32 	%f5, [%rd7+4];
	mul.wide.u32 	%rd10, %r102, 4;
	add.s64 	%rd11, %rd1, %rd10;
	ld.global.f32 	%f6, [%rd11];
	cvt.rn.f32.s32 	%f7, %r66;
	fma.rn.f32 	%f8, %f5, %f6, %f7;
	cvt.rzi.s32.f32 	%r67, %f8;
	ld.global.f32 	%f9, [%rd7+8];
	mul.wide.u32 	%rd12, %r101, 4;
	add.s64 	%rd13, %rd1, %rd12;
	ld.global.f32 	%f10, [%rd13];
	cvt.rn.f32.s32 	%f11, %r67;
	fma.rn.f32 	%f12, %f9, %f10, %f11;
	cvt.rzi.s32.f32 	%r68, %f12;
	ld.global.f32 	%f13, [%rd7+12];
	mul.wide.u32 	%rd14, %r100, 4;
	add.s64 	%rd15, %rd1, %rd14;
	ld.global.f32 	%f14, [%rd15];
	cvt.rn.f32.s32 	%f15, %r68;
	fma.rn.f32 	%f16, %f13, %f14, %f15;
	cvt.rzi.s32.f32 	%r69, %f16;
	ld.global.f32 	%f17, [%rd7+16];
	mul.wide.u32 	%rd16, %r99, 4;
	add.s64 	%rd17, %rd1, %rd16;
	ld.global.f32 	%f18, [%rd17];
	cvt.rn.f32.s32 	%f19, %r69;
	fma.rn.f32 	%f20, %f17, %f18, %f19;
	cvt.rzi.s32.f32 	%r70, %f20;
	ld.global.f32 	%f21, [%rd7+20];
	mul.wide.u32 	%rd18, %r98, 4;
	add.s64 	%rd19, %rd1, %rd18;
	ld.global.f32 	%f22, [%rd19];
	cvt.rn.f32.s32 	%f23, %r70;
	fma.rn.f32 	%f24, %f21, %f22, %f23;
	cvt.rzi.s32.f32 	%r71, %f24;
	ld.global.f32 	%f25, [%rd7+24];
	mul.wide.u32 	%rd20, %r97, 4;
	add.s64 	%rd21, %rd1, %rd20;
	ld.global.f32 	%f26, [%rd21];
	cvt.rn.f32.s32 	%f27, %r71;
	fma.rn.f32 	%f28, %f25, %f26, %f27;
	cvt.rzi.s32.f32 	%r72, %f28;
	ld.global.f32 	%f29, [%rd7+28];
	mul.wide.u32 	%rd22, %r96, 4;
	add.s64 	%rd23, %rd1, %rd22;
	ld.global.f32 	%f30, [%rd23];
	cvt.rn.f32.s32 	%f31, %r72;
	fma.rn.f32 	%f32, %f29, %f30, %f31;
	cvt.rzi.s32.f32 	%r114, %f32;
	add.s32 	%r103, %r103, 8;
	add.s32 	%r102, %r102, %r7;
	add.s32 	%r101, %r101, %r7;
	add.s32 	%r100, %r100, %r7;
	add.s32 	%r99, %r99, %r7;
	add.s32 	%r98, %r98, %r7;
	add.s32 	%r97, %r97, %r7;
	add.s32 	%r96, %r96, %r7;
	add.s32 	%r95, %r95, %r7;
	add.s32 	%r94, %r94, 8;
	setp.ne.s32 	%p5, %r103, 0;
	mov.u32 	%r109, %r5;
	@%p5 bra 	$L__BB0_4;
$L__BB0_5:
	setp.eq.s32 	%p6, %r4, 0;
	@%p6 bra 	$L__BB0_13;
	add.s32 	%r74, %r4, -1;
	setp.lt.u32 	%p7, %r74, 3;
	@%p7 bra 	$L__BB0_8;
	add.s32 	%r75, %r109, %r2;
	mul.wide.u32 	%rd24, %r75, 4;
	add.s64 	%rd25, %rd2, %rd24;
	ld.global.f32 	%f33, [%rd25];
	mad.lo.s32 	%r76, %r109, %r56, %r93;
	mul.wide.u32 	%rd26, %r76, 4;
	add.s64 	%rd27, %rd1, %rd26;
	ld.global.f32 	%f34, [%rd27];
	cvt.rn.f32.s32 	%f35, %r114;
	fma.rn.f32 	%f36, %f33, %f34, %f35;
	cvt.rzi.s32.f32 	%r77, %f36;
	cvt.u64.u32 	%rd29, %r109;
	add.s64 	%rd30, %rd29, %rd43;
	shl.b64 	%rd31, %rd30, 2;
	add.s64 	%rd32, %rd2, %rd31;
	ld.global.f32 	%f37, [%rd32+4];
	add.s32 	%r78, %r76, %r56;
	mul.wide.u32 	%rd33, %r78, 4;
	add.s64 	%rd34, %rd1, %rd33;
	ld.global.f32 	%f38, [%rd34];
	cvt.rn.f32.s32 	%f39, %r77;
	fma.rn.f32 	%f40, %f37, %f38, %f39;
	cvt.rzi.s32.f32 	%r79, %f40;
	ld.global.f32 	%f41, [%rd32+8];
	add.s32 	%r80, %r78, %r56;
	mul.wide.u32 	%rd35, %r80, 4;
	add.s64 	%rd36, %rd1, %rd35;
	ld.global.f32 	%f42, [%rd36];
	cvt.rn.f32.s32 	%f43, %r79;
	fma.rn.f32 	%f44, %f41, %f42, %f43;
	cvt.rzi.s32.f32 	%r81, %f44;
	ld.global.f32 	%f45, [%rd32+12];
	add.s32 	%r82, %r80, %r56;
	mul.wide.u32 	%rd37, %r82, 4;
	add.s64 	%rd38, %rd1, %rd37;
	ld.global.f32 	%f46, [%rd38];
	cvt.rn.f32.s32 	%f47, %r81;
	fma.rn.f32 	%f48, %f45, %f46, %f47;
	cvt.rzi.s32.f32 	%r114, %f48;
	add.s32 	%r109, %r109, 4;
$L__BB0_8:
	and.b32  	%r84, %r56, 3;
	setp.eq.s32 	%p8, %r84, 0;
	@%p8 bra 	$L__BB0_13;
	setp.eq.s32 	%p9, %r84, 1;
	@%p9 bra 	$L__BB0_11;
	add.s32 	%r85, %r109, %r2;
	mul.wide.u32 	%rd39, %r85, 4;
	add.s64 	%rd40, %rd2, %rd39;
	ld.global.f32 	%f49, [%rd40];
	mad.lo.s32 	%r86, %r109, %r56, %r93;
	mul.wide.u32 	%rd41, %r86, 4;
	add.s64 	%rd42, %rd1, %rd41;
	ld.global.f32 	%f50, [%rd42];
	cvt.rn.f32.s32 	%f51, %r114;
	fma.rn.f32 	%f52, %f49, %f50, %f51;
	cvt.rzi.s32.f32 	%r87, %f52;
	cvt.u64.u32 	%rd44, %r109;
	add.s64 	%rd45, %rd44, %rd43;
	shl.b64 	%rd46, %rd45, 2;
	add.s64 	%rd47, %rd2, %rd46;
	ld.global.f32 	%f53, [%rd47+4];
	add.s32 	%r88, %r86, %r56;
	mul.wide.u32 	%rd48, %r88, 4;
	add.s64 	%rd49, %rd1, %rd48;
	ld.global.f32 	%f54, [%rd49];
	cvt.rn.f32.s32 	%f55, %r87;
	fma.rn.f32 	%f56, %f53, %f54, %f55;
	cvt.rzi.s32.f32 	%r114, %f56;
	add.s32 	%r109, %r109, 2;
$L__BB0_11:
	and.b32  	%r89, %r56, 1;
	setp.eq.b32 	%p10, %r89, 1;
	not.pred 	%p11, %p10;
	@%p11 bra 	$L__BB0_13;
	add.s32 	%r90, %r109, %r2;
	mul.wide.u32 	%rd50, %r90, 4;
	add.s64 	%rd51, %rd2, %rd50;
	ld.global.f32 	%f57, [%rd51];
	mad.lo.s32 	%r91, %r109, %r56, %r93;
	mul.wide.u32 	%rd52, %r91, 4;
	add.s64 	%rd53, %rd1, %rd52;
	ld.global.f32 	%f58, [%rd53];
	cvt.rn.f32.s32 	%f59, %r114;
	fma.rn.f32 	%f60, %f57, %f58, %f59;
	cvt.rzi.s32.f32 	%r114, %f60;
$L__BB0_13:
	ld.param.u64 	%rd57, [_Z14one_thread_rowPfS_S_i_param_2];
	cvt.rn.f32.s32 	%f61, %r114;
	add.s32 	%r92, %r93, %r2;
	cvta.to.global.u64 	%rd54, %rd57;
	mul.wide.u32 	%rd55, %r92, 4;
	add.s64 	%rd56, %rd54, %rd55;
	st.global.f32 	[%rd56], %f61;
	add.s32 	%r93, %r93, 1;
	setp.ne.s32 	%p12, %r93, %r56;
	@%p12 bra 	$L__BB0_2;
$L__BB0_14:
	ret;

}


// ===== COMPILED SASS (sm_100) =====

	.target	sm_100

	.elftype	@"ET_EXEC"


//--------------------- .note.nv.tkinfo           --------------------------
	.section	.note.nv.tkinfo,"",@"SHT_NOTE"
	.sectionflags	@"SHF_NOTE_NV_TKINFO"
	.tkinfo
        /*0018*/ 	.word	0x00000002
        /*0030*/ 	.string	""
        /*0030*/ 	.string	"ptxas"
        /*0030*/ 	.string	"Cuda compilation tools, release 13.0, V13.0.88"
        /*0030*/ 	.string	"Build cuda_13.0.r13.0/compiler.36424714_0"
        /*0030*/ 	.string	"-arch sm_100 -m 64 "



//--------------------- .note.nv.cuinfo           --------------------------
	.section	.note.nv.cuinfo,"",@"SHT_NOTE"
	.sectionflags	@"SHF_NOTE_NV_CUINFO"
        /*0018*/ 	.short	0x0002
        /*001a*/ 	.short	0x0064
        /*001c*/ 	.short	0x0082
	.zero		2


//--------------------- .nv.info                  --------------------------
	.section	.nv.info,"",@"SHT_CUDA_INFO"
	.align	4


	//----- nvinfo : EIATTR_REGCOUNT
	.align		4
        /*0000*/ 	.byte	0x04, 0x2f
        /*0002*/ 	.short	(.L_1 - .L_0)
	.align		4
.L_0:
        /*0004*/ 	.word	index@(_Z14one_thread_rowPfS_S_i)
        /*0008*/ 	.word	0x00000020


	//----- nvinfo : EIATTR_FRAME_SIZE
	.align		4
.L_1:
        /*000c*/ 	.byte	0x04, 0x11
        /*000e*/ 	.short	(.L_3 - .L_2)
	.align		4
.L_2:
        /*0010*/ 	.word	index@(_Z14one_thread_rowPfS_S_i)
        /*0014*/ 	.word	0x00000000


	//----- nvinfo : EIATTR_MIN_STACK_SIZE
	.align		4
.L_3:
        /*0018*/ 	.byte	0x04, 0x12
        /*001a*/ 	.short	(.L_5 - .L_4)
	.align		4
.L_4:
        /*001c*/ 	.word	index@(_Z14one_thread_rowPfS_S_i)
        /*0020*/ 	.word	0x00000000
.L_5:


//--------------------- .nv.compat                --------------------------
	.section	.nv.compat,"",@"SHT_CUDA_COMPAT_INFO"
	.align	4
        /*0000*/ 	.byte	0x02, 0x09, 0x00, 0x00, 0x02, 0x02, 0x01, 0x00, 0x02, 0x05, 0x05, 0x00, 0x03, 0x07, 0x01, 0x01
        /*0010*/ 	.byte	0x02, 0x03, 0x00, 0x00, 0x02, 0x06, 0x01, 0x00, 0x04, 0x0b, 0x08, 0x00, 0x09, 0x00, 0x00, 0x00
        /*0020*/ 	.byte	0x00, 0x00, 0x00, 0x00


//--------------------- .nv.info._Z14one_thread_rowPfS_S_i --------------------------
	.section	.nv.info._Z14one_thread_rowPfS_S_i,"",@"SHT_CUDA_INFO"
	.sectionflags	@""
	.align	4


	//----- nvinfo : EIATTR_CUDA_API_VERSION
	.align		4
        /*0000*/ 	.byte	0x04, 0x37
        /*0002*/ 	.short	(.L_7 - .L_6)
.L_6:
        /*0004*/ 	.word	0x00000082


	//----- nvinfo : EIATTR_KPARAM_INFO
	.align		4
.L_7:
        /*0008*/ 	.byte	0x04, 0x17
        /*000a*/ 	.short	(.L_9 - .L_8)
.L_8:
        /*000c*/ 	.word	0x00000000
        /*0010*/ 	.short	0x0003
        /*0012*/ 	.short	0x0018
        /*0014*/ 	.byte	0x00, 0xf0, 0x11, 0x00


	//----- nvinfo : EIATTR_KPARAM_INFO
	.align		4
.L_9:
        /*0018*/ 	.byte	0x04, 0x17
        /*001a*/ 	.short	(.L_11 - .L_10)
.L_10:
        /*001c*/ 	.word	0x00000000
        /*0020*/ 	.short	0x0002
        /*0022*/ 	.short	0x0010
        /*0024*/ 	.byte	0x00, 0xf5, 0x21, 0x00


	//----- nvinfo : EIATTR_KPARAM_INFO
	.align		4
.L_11:
        /*0028*/ 	.byte	0x04, 0x17
        /*002a*/ 	.short	(.L_13 - .L_12)
.L_12:
        /*002c*/ 	.word	0x00000000
        /*0030*/ 	.short	0x0001
        /*0032*/ 	.short	0x0008
        /*0034*/ 	.byte	0x00, 0xf5, 0x21, 0x00


	//----- nvinfo : EIATTR_KPARAM_INFO
	.align		4
.L_13:
        /*0038*/ 	.byte	0x04, 0x17
        /*003a*/ 	.short	(.L_15 - .L_14)
.L_14:
        /*003c*/ 	.word	0x00000000
        /*0040*/ 	.short	0x0000
        /*0042*/ 	.short	0x0000
        /*0044*/ 	.byte	0x00, 0xf5, 0x21, 0x00


	//----- nvinfo : EIATTR_SPARSE_MMA_MASK
	.align		4
.L_15:
        /*0048*/ 	.byte	0x03, 0x50
        /*004a*/ 	.short	0x0000


	//----- nvinfo : EIATTR_MAXREG_COUNT
	.align		4
        /*004c*/ 	.byte	0x03, 0x1b
        /*004e*/ 	.short	0x00ff


	//----- nvinfo : EIATTR_MERCURY_ISA_VERSION
	.align		4
        /*0050*/ 	.byte	0x03, 0x5f
        /*0052*/ 	.short	0x0101


	//----- nvinfo : EIATTR_VRC_CTA_INIT_COUNT
	.align		4
        /*0054*/ 	.byte	0x02, 0x4a
	.zero		1
	.zero		1


	//----- nvinfo : EIATTR_EXIT_INSTR_OFFSETS
	.align		4
        /*0058*/ 	.byte	0x04, 0x1c
        /*005a*/ 	.short	(.L_17 - .L_16)


	//   ....[0]....
.L_16:
        /*005c*/ 	.word	0x00000080


	//   ....[1]....
        /*0060*/ 	.word	0x00000c00


	//----- nvinfo : EIATTR_CBANK_PARAM_SIZE
	.align		4
.L_17:
        /*0064*/ 	.byte	0x03, 0x19
        /*0066*/ 	.short	0x001c


	//----- nvinfo : EIATTR_PARAM_CBANK
	.align		4
        /*0068*/ 	.byte	0x04, 0x0a
        /*006a*/ 	.short	(.L_19 - .L_18)
	.align		4
.L_18:
        /*006c*/ 	.word	index@(.nv.constant0._Z14one_thread_rowPfS_S_i)
        /*0070*/ 	.short	0x0380
        /*0072*/ 	.short	0x001c


	//----- nvinfo : EIATTR_SW_WAR
	.align		4
.L_19:
        /*0074*/ 	.byte	0x04, 0x36
        /*0076*/ 	.short	(.L_21 - .L_20)
.L_20:
        /*0078*/ 	.word	0x00000008
.L_21:


//--------------------- .nv.callgraph             --------------------------
	.section	.nv.callgraph,"",@"SHT_CUDA_CALLGRAPH"
	.align	4
	.sectionentsize	8
	.align		4
        /*0000*/ 	.word	0x00000000
	.align		4
        /*0004*/ 	.word	0xffffffff
	.align		4
        /*0008*/ 	.word	0x00000000
	.align		4
        /*000c*/ 	.word	0xfffffffe
	.align		4
        /*0010*/ 	.word	0x00000000
	.align		4
        /*0014*/ 	.word	0xfffffffd
	.align		4
        /*0018*/ 	.word	0x00000000
	.align		4
        /*001c*/ 	.word	0xfffffffc


//--------------------- .text._Z14one_thread_rowPfS_S_i --------------------------
	.section	.text._Z14one_thread_rowPfS_S_i,"ax",@progbits
	.align	128
        .global         _Z14one_thread_rowPfS_S_i
        .type           _Z14one_thread_rowPfS_S_i,@function
        .size           _Z14one_thread_rowPfS_S_i,(.L_x_7 - _Z14one_thread_rowPfS_S_i)
        .other          _Z14one_thread_rowPfS_S_i,@"STO_CUDA_ENTRY STV_DEFAULT"
_Z14one_thread_rowPfS_S_i:
.text._Z14one_thread_rowPfS_S_i:
[----:B------:R-:W-:Y:S01]  /*0000*/  LDC R1, c[0x0][0x37c] ;  /* 0x0000df00ff017b82 */ /* 0x000fe20000000800 */
[----:B------:R-:W0:Y:S07]  /*0010*/  S2R R2, SR_TID.Y ;  /* 0x0000000000027919 */ /* 0x000e2e0000002200 */
[----:B------:R-:W1:Y:S01]  /*0020*/  LDC R5, c[0x0][0x398] ;  /* 0x0000e600ff057b82 */ /* 0x000e620000000800 */
[----:B------:R-:W0:Y:S01]  /*0030*/  LDCU UR4, c[0x0][0x364] ;  /* 0x00006c80ff0477ac */ /* 0x000e220008000800 */
[----:B------:R-:W0:Y:S01]  /*0040*/  S2R R3, SR_CTAID.Y ;  /* 0x0000000000037919 */ /* 0x000e220000002600 */
[----:B-1----:R-:W-:Y:S01]  /*0050*/  ISETP.GE.AND P0, PT, R5, 0x1, PT ;  /* 0x000000010500780c */ /* 0x002fe20003f06270 */
[----:B0-----:R-:W-:-:S05]  /*0060*/  IMAD R2, R3, UR4, R2 ;  /* 0x0000000403027c24 */ /* 0x001fca000f8e0202 */
[----:B------:R-:W-:-:S13]  /*0070*/  ISETP.GE.OR P0, PT, R2, R5, !P0 ;  /* 0x000000050200720c */ /* 0x000fda0004706670 */
[----:B------:R-:W-:Y:S05]  /*0080*/  @P0 EXIT ;  /* 0x000000000000094d */ /* 0x000fea0003800000 */
[C---:B------:R-:W-:Y:S01]  /*0090*/  IADD3 R0, PT, PT, R5.reuse, -0x1, RZ ;  /* 0xffffffff05007810 */ /* 0x040fe20007ffe0ff */
[----:B------:R-:W-:Y:S01]  /*00a0*/  IMAD R2, R2, R5, RZ ;  /* 0x0000000502027224 */ /* 0x000fe200078e02ff */
[C---:B------:R-:W-:Y:S01]  /*00b0*/  LOP3.LUT R3, R5.reuse, 0x7, RZ, 0xc0, !PT ;  /* 0x0000000705037812 */ /* 0x040fe200078ec0ff */
[----:B------:R-:W0:Y:S01]  /*00c0*/  LDCU.64 UR6, c[0x0][0x358] ;  /* 0x00006b00ff0677ac */ /* 0x000e220008000a00 */
[----:B------:R-:W-:Y:S02]  /*00d0*/  ISETP.GE.U32.AND P0, PT, R0, 0x7, PT ;  /* 0x000000070000780c */ /* 0x000fe40003f06070 */
[----:B------:R-:W-:Y:S01]  /*00e0*/  LOP3.LUT R0, R5, 0x7ffffff8, RZ, 0xc0, !PT ;  /* 0x7ffffff805007812 */ /* 0x000fe200078ec0ff */
[----:B------:R-:W-:-:S04]  /*00f0*/  HFMA2 R5, -RZ, RZ, 0, 0 ;  /* 0x00000000ff057431 */ /* 0x000fc800000001ff */
[----:B------:R-:W-:-:S07]  /*0100*/  IMAD.MOV R4, RZ, RZ, -R0 ;  /* 0x000000ffff047224 */ /* 0x000fce00078e0a00 */
.L_x_5:
[----:B------:R-:W-:Y:S01]  /*0110*/  MOV R13, RZ ;  /* 0x000000ff000d7202 */ /* 0x000fe20000000f00 */
[----:B------:R-:W-:Y:S01]  /*0120*/  IMAD.MOV.U32 R20, RZ, RZ, RZ ;  /* 0x000000ffff147224 */ /* 0x000fe200078e00ff */
[----:B-1----:R-:W-:Y:S06]  /*0130*/  @!P0 BRA `(.L_x_0) ;  /* 0x0000000400308947 */ /* 0x002fec0003800000 */
[----:B------:R-:W1:Y:S01]  /*0140*/  LDC R8, c[0x0][0x398] ;  /* 0x0000e600ff087b82 */ /* 0x000e620000000800 */
[----:B------:R-:W-:Y:S01]  /*0150*/  MOV R20, RZ ;  /* 0x000000ff00147202 */ /* 0x000fe20000000f00 */
[--C-:B------:R-:W-:Y:S01]  /*0160*/  IMAD.MOV.U32 R7, RZ, RZ, R5.reuse ;  /* 0x000000ffff077224 */ /* 0x100fe200078e0005 */
[----:B------:R-:W-:Y:S02]  /*0170*/  MOV R9, R2 ;  /* 0x0000000200097202 */ /* 0x000fe40000000f00 */
[----:B------:R-:W-:Y:S02]  /*0180*/  MOV R10, R4 ;  /* 0x00000004000a7202 */ /* 0x000fe40000000f00 */
[----:B-1----:R-:W-:Y:S01]  /*0190*/  IADD3 R11, PT, PT, R5, R8, RZ ;  /* 0x00000008050b7210 */ /* 0x002fe20007ffe0ff */
[C-C-:B------:R-:W-:Y:S01]  /*01a0*/  IMAD R6, R8.reuse, 0x2, R5.reuse ;  /* 0x0000000208067824 */ /* 0x140fe200078e0205 */
[C---:B------:R-:W-:Y:S01]  /*01b0*/  LEA R23, R8.reuse, R5, 0x2 ;  /* 0x0000000508177211 */ /* 0x040fe200078e10ff */
[----:B------:R-:W-:-:S02]  /*01c0*/  IMAD R21, R8, 0x3, R5 ;  /* 0x0000000308157824 */ /* 0x000fc400078e0205 */
[C-C-:B------:R-:W-:Y:S02]  /*01d0*/  IMAD R25, R8.reuse, 0x5, R5.reuse ;  /* 0x0000000508197824 */ /* 0x140fe400078e0205 */
[C-C-:B------:R-:W-:Y:S02]  /*01e0*/  IMAD R27, R8.reuse, 0x6, R5.reuse ;  /* 0x00000006081b7824 */ /* 0x140fe400078e0205 */
[----:B------:R-:W-:-:S07]  /*01f0*/  IMAD R29, R8, 0x7, R5 ;  /* 0x00000007081d7824 */ /* 0x000fce00078e0205 */
.L_x_1:
[----:B-1----:R-:W1:Y:S08]  /*0200*/  LDC.64 R12, c[0x0][0x388] ;  /* 0x0000e200ff0c7b82 */ /* 0x002e700000000a00 */
[----:B--2---:R-:W2:Y:S01]  /*0210*/  LDC.64 R16, c[0x0][0x380] ;  /* 0x0000e000ff107b82 */ /* 0x004ea20000000a00 */
[----:B-1----:R-:W-:-:S06]  /*0220*/  IMAD.WIDE.U32 R14, R7, 0x4, R12 ;  /* 0x00000004070e7825 */ /* 0x002fcc00078e000c */
[----:B0-----:R-:W3:Y:S01]  /*0230*/  LDG.E R15, desc[UR6][R14.64] ;  /* 0x000000060e0f7981 */ /* 0x001ee2000c1e1900 */
[----:B--2---:R-:W-:-:S05]  /*0240*/  IMAD.WIDE.U32 R16, R9, 0x4, R16 ;  /* 0x0000000409107825 */ /* 0x004fca00078e0010 */
[----:B------:R-:W3:Y:S01]  /*0250*/  LDG.E R26, desc[UR6][R16.64] ;  /* 0x00000006101a7981 */ /* 0x000ee2000c1e1900 */
[----:B------:R-:W-:-:S03]  /*0260*/  IMAD.WIDE.U32 R18, R11, 0x4, R12 ;  /* 0x000000040b127825 */ /* 0x000fc600078e000c */
[----:B------:R-:W2:Y:S04]  /*0270*/  LDG.E R22, desc[UR6][R16.64+0x4] ;  /* 0x0000040610167981 */ /* 0x000ea8000c1e1900 */
[----:B------:R0:W2:Y:S01]  /*0280*/  LDG.E R24, desc[UR6][R18.64] ;  /* 0x0000000612187981 */ /* 0x0000a2000c1e1900 */
[----:B------:R-:W-:Y:S01]  /*0290*/  I2FP.F32.S32 R20, R20 ;  /* 0x0000001400147245 */ /* 0x000fe20000201400 */
[----:B0-----:R-:W-:-:S04]  /*02a0*/  IMAD.WIDE.U32 R18, R6, 0x4, R12 ;  /* 0x0000000406127825 */ /* 0x001fc800078e000c */
[----:B---3--:R-:W-:Y:S02]  /*02b0*/  FFMA R28, R26, R15, R20 ;  /* 0x0000000f1a1c7223 */ /* 0x008fe40000000014 */
[----:B------:R0:W3:Y:S04]  /*02c0*/  LDG.E R26, desc[UR6][R18.64] ;  /* 0x00000006121a7981 */ /* 0x0000e8000c1e1900 */
[----:B------:R-:W3:Y:S01]  /*02d0*/  LDG.E R20, desc[UR6][R16.64+0x8] ;  /* 0x0000080610147981 */ /* 0x000ee2000c1e1900 */
[----:B------:R-:W1:Y:S02]  /*02e0*/  F2I.TRUNC.NTZ R28, R28 ;  /* 0x0000001c001c7305 */ /* 0x000e64000020f100 */
[----:B-1----:R-:W-:-:S05]  /*02f0*/  I2FP.F32.S32 R15, R28 ;  /* 0x0000001c000f7245 */ /* 0x002fca0000201400 */
[----:B--2---:R-:W-:Y:S01]  /*0300*/  FFMA R22, R22, R24, R15 ;  /* 0x0000001816167223 */ /* 0x004fe2000000000f */
[----:B------:R-:W-:-:S03]  /*0310*/  IMAD.WIDE.U32 R14, R21, 0x4, R12 ;  /* 0x00000004150e7825 */ /* 0x000fc600078e000c */
[----:B------:R1:W2:Y:S03]  /*0320*/  F2I.TRUNC.NTZ R24, R22 ;  /* 0x0000001600187305 */ /* 0x0002a6000020f100 */
[----:B------:R-:W4:Y:S04]  /*0330*/  LDG.E R15, desc[UR6][R14.64] ;  /* 0x000000060e0f7981 */ /* 0x000f28000c1e1900 */
[----:B-1----:R-:W4:Y:S01]  /*0340*/  LDG.E R22, desc[UR6][R16.64+0xc] ;  /* 0x00000c0610167981 */ /* 0x002f22000c1e1900 */
[----:B0-----:R-:W-:Y:S01]  /*0350*/  IMAD.WIDE.U32 R18, R23, 0x4, R12 ;  /* 0x0000000417127825 */ /* 0x001fe200078e000c */
[----:B--2---:R-:W-:-:S05]  /*0360*/  I2FP.F32.S32 R24, R24 ;  /* 0x0000001800187245 */ /* 0x004fca0000201400 */
[----:B------:R-:W2:Y:S01]  /*0370*/  LDG.E R19, desc[UR6][R18.64] ;  /* 0x0000000612137981 */ /* 0x000ea2000c1e1900 */
[----:B---3--:R-:W-:-:S03]  /*0380*/  FFMA R26, R20, R26, R24 ;  /* 0x0000001a141a7223 */ /* 0x008fc60000000018 */
[----:B------:R-:W2:Y:S03]  /*0390*/  LDG.E R24, desc[UR6][R16.64+0x10] ;  /* 0x0000100610187981 */ /* 0x000ea6000c1e1900 */
[----:B------:R-:W0:Y:S02]  /*03a0*/  F2I.TRUNC.NTZ R26, R26 ;  /* 0x0000001a001a7305 */ /* 0x000e24000020f100 */
[----:B0-----:R-:W-:Y:S02]  /*03b0*/  I2FP.F32.S32 R20, R26 ;  /* 0x0000001a00147245 */ /* 0x001fe40000201400 */
[----:B------:R-:W3:Y:S03]  /*03c0*/  LDG.E R26, desc[UR6][R16.64+0x1c] ;  /* 0x00001c06101a7981 */ /* 0x000ee6000c1e1900 */
[----:B----4-:R-:W-:Y:S01]  /*03d0*/  FFMA R28, R22, R15, R20 ;  /* 0x0000000f161c7223 */ /* 0x010fe20000000014 */
[----:B------:R-:W-:Y:S01]  /*03e0*/  IMAD.WIDE.U32 R14, R25, 0x4, R12 ;  /* 0x00000004190e7825 */ /* 0x000fe200078e000c */
[----:B------:R-:W4:Y:S04]  /*03f0*/  LDG.E R20, desc[UR6][R16.64+0x14] ;  /* 0x0000140610147981 */ /* 0x000f28000c1e1900 */
[----:B------:R-:W0:Y:S01]  /*0400*/  F2I.TRUNC.NTZ R28, R28 ;  /* 0x0000001c001c7305 */ /* 0x000e22000020f100 */
[----:B------:R1:W4:Y:S01]  /*0410*/  LDG.E R15, desc[UR6][R14.64] ;  /* 0x000000060e0f7981 */ /* 0x000322000c1e1900 */
[----:B0-----:R-:W-:-:S05]  /*0420*/  I2FP.F32.S32 R22, R28 ;  /* 0x0000001c00167245 */ /* 0x001fca0000201400 */
[----:B--2---:R-:W-:Y:S01]  /*0430*/  FFMA R22, R24, R19, R22 ;  /* 0x0000001318167223 */ /* 0x004fe20000000016 */
[--C-:B------:R-:W-:Y:S01]  /*0440*/  IMAD.WIDE.U32 R18, R27, 0x4, R12.reuse ;  /* 0x000000041b127825 */ /* 0x100fe200078e000c */
[----:B------:R-:W2:Y:S05]  /*0450*/  LDG.E R24, desc[UR6][R16.64+0x18] ;  /* 0x0000180610187981 */ /* 0x000eaa000c1e1900 */
[----:B------:R-:W2:Y:S01]  /*0460*/  LDG.E R19, desc[UR6][R18.64] ;  /* 0x0000000612137981 */ /* 0x000ea2000c1e1900 */
[----:B------:R-:W-:-:S06]  /*0470*/  IMAD.WIDE.U32 R12, R29, 0x4, R12 ;  /* 0x000000041d0c7825 */ /* 0x000fcc00078e000c */
[----:B------:R-:W3:Y:S01]  /*0480*/  LDG.E R12, desc[UR6][R12.64] ;  /* 0x000000060c0c7981 */ /* 0x000ee2000c1e1900 */
[----:B------:R-:W1:Y:S02]  /*0490*/  F2I.TRUNC.NTZ R22, R22 ;  /* 0x0000001600167305 */ /* 0x000e64000020f100 */
[----:B-1----:R-:W-:-:S05]  /*04a0*/  I2FP.F32.S32 R14, R22 ;  /* 0x00000016000e7245 */ /* 0x002fca0000201400 */
[----:B----4-:R-:W-:-:S06]  /*04b0*/  FFMA R14, R20, R15, R14 ;  /* 0x0000000f140e7223 */ /* 0x010fcc000000000e */
[----:B------:R-:W0:Y:S02]  /*04c0*/  F2I.TRUNC.NTZ R14, R14 ;  /* 0x0000000e000e7305 */ /* 0x000e24000020f100 */
[----:B0-----:R-:W-:Y:S02]  /*04d0*/  I2FP.F32.S32 R15, R14 ;  /* 0x0000000e000f7245 */ /* 0x001fe40000201400 */
[----:B------:R-:W-:-:S04]  /*04e0*/  IADD3 R10, PT, PT, R10, 0x8, RZ ;  /* 0x000000080a0a7810 */ /* 0x000fc80007ffe0ff */
[----:B------:R-:W-:Y:S01]  /*04f0*/  ISETP.NE.AND P1, PT, R10, RZ, PT ;  /* 0x000000ff0a00720c */ /* 0x000fe20003f25270 */
[C---:B------:R-:W-:Y:S01]  /*0500*/  IMAD R11, R8.reuse, 0x8, R11 ;  /* 0x00000008080b7824 */ /* 0x040fe200078e020b */
[C---:B------:R-:W-:Y:S01]  /*0510*/  LEA R6, R8.reuse, R6, 0x3 ;  /* 0x0000000608067211 */ /* 0x040fe200078e18ff */
[C---:B------:R-:W-:Y:S01]  /*0520*/  IMAD R23, R8.reuse, 0x8, R23 ;  /* 0x0000000808177824 */ /* 0x040fe200078e0217 */
[C---:B------:R-:W-:Y:S01]  /*0530*/  LEA R21, R8.reuse, R21, 0x3 ;  /* 0x0000001508157211 */ /* 0x040fe200078e18ff */
[C---:B------:R-:W-:Y:S01]  /*0540*/  IMAD R29, R8.reuse, 0x8, R29 ;  /* 0x00000008081d7824 */ /* 0x040fe200078e021d */
[C---:B------:R-:W-:Y:S02]  /*0550*/  LEA R25, R8.reuse, R25, 0x3 ;  /* 0x0000001908197211 */ /* 0x040fe400078e18ff */
[C---:B------:R-:W-:Y:S02]  /*0560*/  LEA R27, R8.reuse, R27, 0x3 ;  /* 0x0000001b081b7211 */ /* 0x040fe400078e18ff */
[----:B------:R-:W-:-:S02]  /*0570*/  LEA R7, R8, R7, 0x3 ;  /* 0x0000000708077211 */ /* 0x000fc400078e18ff */
[----:B------:R-:W-:Y:S01]  /*0580*/  IADD3 R9, PT, PT, R9, 0x8, RZ ;  /* 0x0000000809097810 */ /* 0x000fe20007ffe0ff */
[----:B--2---:R-:W-:-:S06]  /*0590*/  FFMA R15, R24, R19, R15 ;  /* 0x00000013180f7223 */ /* 0x004fcc000000000f */
[----:B------:R-:W0:Y:S02]  /*05a0*/  F2I.TRUNC.NTZ R15, R15 ;  /* 0x0000000f000f7305 */ /* 0x000e24000020f100 */
[----:B0-----:R-:W-:-:S05]  /*05b0*/  I2FP.F32.S32 R19, R15 ;  /* 0x0000000f00137245 */ /* 0x001fca0000201400 */
[----:B---3--:R-:W-:-:S04]  /*05c0*/  FFMA R12, R26, R12, R19 ;  /* 0x0000000c1a0c7223 */ /* 0x008fc80000000013 */
[----:B------:R1:W2:Y:S01]  /*05d0*/  F2I.TRUNC.NTZ R20, R12 ;  /* 0x0000000c00147305 */ /* 0x0002a2000020f100 */
[----:B------:R-:W-:Y:S05]  /*05e0*/  @P1 BRA `(.L_x_1) ;  /* 0xfffffffc00041947 */ /* 0x000fea000383ffff */
[----:B------:R-:W-:-:S07]  /*05f0*/  IMAD.MOV.U32 R13, RZ, RZ, R0 ;  /* 0x000000ffff0d7224 */ /* 0x000fce00078e0000 */
.L_x_0:
[----:B------:R-:W-:-:S13]  /*0600*/  ISETP.NE.AND P1, PT, R3, RZ, PT ;  /* 0x000000ff0300720c */ /* 0x000fda0003f25270 */
[----:B------:R-:W-:Y:S05]  /*0610*/  @!P1 BRA `(.L_x_2) ;  /* 0x0000000400549947 */ /* 0x000fea0003800000 */
[----:B------:R-:W3:Y:S01]  /*0620*/  LDCU UR10, c[0x0][0x398] ;  /* 0x00007300ff0a77ac */ /* 0x000ee20008000800 */
[----:B------:R-:W-:-:S04]  /*0630*/  IADD3 R6, PT, PT, R3, -0x1, RZ ;  /* 0xffffffff03067810 */ /* 0x000fc80007ffe0ff */
[----:B------:R-:W-:Y:S01]  /*0640*/  ISETP.GE.U32.AND P1, PT, R6, 0x3, PT ;  /* 0x000000030600780c */ /* 0x000fe20003f26070 */
[----:B---3--:R-:W-:-:S12]  /*0650*/  ULOP3.LUT UP0, UR4, UR10, 0x3, URZ, 0xc0, !UPT ;  /* 0x000000030a047892 */ /* 0x008fd8000f80c0ff */
[----:B------:R-:W-:Y:S05]  /*0660*/  @!P1 BRA `(.L_x_3) ;  /* 0x00000000009c9947 */ /* 0x000fea0003800000 */
[----:B-1----:R-:W1:Y:S01]  /*0670*/  LDC R12, c[0x0][0x398] ;  /* 0x0000e600ff0c7b82 */ /* 0x002e620000000800 */
[----:B------:R-:W-:Y:S01]  /*0680*/  IADD3 R7, PT, PT, R2, R13, RZ ;  /* 0x0000000d02077210 */ /* 0x000fe20007ffe0ff */
[----:B------:R-:W3:Y:S06]  /*0690*/  LDCU.64 UR8, c[0x0][0x380] ;  /* 0x00007000ff0877ac */ /* 0x000eec0008000a00 */
[----:B------:R-:W4:Y:S08]  /*06a0*/  LDC.64 R14, c[0x0][0x380] ;  /* 0x0000e000ff0e7b82 */ /* 0x000f300000000a00 */
[----:B------:R-:W5:Y:S01]  /*06b0*/  LDC.64 R8, c[0x0][0x388] ;  /* 0x0000e200ff087b82 */ /* 0x000f620000000a00 */
[----:B-1----:R-:W-:-:S02]  /*06c0*/  IMAD R11, R13, R12, R5 ;  /* 0x0000000c0d0b7224 */ /* 0x002fc400078e0205 */
[----:B----4-:R-:W-:-:S06]  /*06d0*/  IMAD.WIDE.U32 R14, R7, 0x4, R14 ;  /* 0x00000004070e7825 */ /* 0x010fcc00078e000e */
[----:B0-----:R-:W4:Y:S01]  /*06e0*/  LDG.E R14, desc[UR6][R14.64] ;  /* 0x000000060e0e7981 */ /* 0x001f22000c1e1900 */
[----:B-----5:R-:W-:-:S06]  /*06f0*/  IMAD.WIDE.U32 R18, R11, 0x4, R8 ;  /* 0x000000040b127825 */ /* 0x020fcc00078e0008 */
[----:B------:R-:W4:Y:S01]  /*0700*/  LDG.E R19, desc[UR6][R18.64] ;  /* 0x0000000612137981 */ /* 0x000f22000c1e1900 */
[----:B------:R-:W-:Y:S01]  /*0710*/  IADD3 R7, P1, PT, R2, R13, RZ ;  /* 0x0000000d02077210 */ /* 0x000fe20007f3e0ff */
[----:B------:R-:W-:-:S03]  /*0720*/  IMAD.IADD R11, R11, 0x1, R12 ;  /* 0x000000010b0b7824 */ /* 0x000fc600078e020c */
[----:B------:R-:W-:Y:S02]  /*0730*/  IADD3.X R10, PT, PT, RZ, RZ, RZ, P1, !PT ;  /* 0x000000ffff0a7210 */ /* 0x000fe40000ffe4ff */
[----:B---3--:R-:W-:Y:S01]  /*0740*/  LEA R6, P1, R7, UR8, 0x2 ;  /* 0x0000000807067c11 */ /* 0x008fe2000f8210ff */
[----:B------:R-:W-:-:S03]  /*0750*/  IMAD.WIDE.U32 R22, R11, 0x4, R8 ;  /* 0x000000040b167825 */ /* 0x000fc600078e0008 */
[----:B------:R-:W-:Y:S02]  /*0760*/  LEA.HI.X R7, R7, UR9, R10, 0x2, P1 ;  /* 0x0000000907077c11 */ /* 0x000fe400088f140a */
[----:B------:R-:W3:Y:S04]  /*0770*/  LDG.E R17, desc[UR6][R22.64] ;  /* 0x0000000616117981 */ /* 0x000ee8000c1e1900 */
[----:B------:R-:W3:Y:S01]  /*0780*/  LDG.E R16, desc[UR6][R6.64+0x4] ;  /* 0x0000040606107981 */ /* 0x000ee2000c1e1900 */
[----:B------:R-:W-:-:S03]  /*0790*/  IADD3 R21, PT, PT, R11, R12, RZ ;  /* 0x0000000c0b157210 */ /* 0x000fc60007ffe0ff */
[----:B------:R-:W5:Y:S02]  /*07a0*/  LDG.E R15, desc[UR6][R6.64+0x8] ;  /* 0x00000806060f7981 */ /* 0x000f64000c1e1900 */
[C---:B------:R-:W-:Y:S02]  /*07b0*/  IMAD.WIDE.U32 R10, R21.reuse, 0x4, R8 ;  /* 0x00000004150a7825 */ /* 0x040fe400078e0008 */
[----:B------:R0:W5:Y:S04]  /*07c0*/  LDG.E R18, desc[UR6][R6.64+0xc] ;  /* 0x00000c0606127981 */ /* 0x000168000c1e1900 */
[----:B------:R-:W5:Y:S01]  /*07d0*/  LDG.E R10, desc[UR6][R10.64] ;  /* 0x000000060a0a7981 */ /* 0x000f62000c1e1900 */
[----:B------:R-:W-:-:S04]  /*07e0*/  IMAD.IADD R21, R21, 0x1, R12 ;  /* 0x0000000115157824 */ /* 0x000fc800078e020c */
[----:B------:R-:W-:-:S06]  /*07f0*/  IMAD.WIDE.U32 R8, R21, 0x4, R8 ;  /* 0x0000000415087825 */ /* 0x000fcc00078e0008 */
[----:B------:R-:W5:Y:S01]  /*0800*/  LDG.E R9, desc[UR6][R8.64] ;  /* 0x0000000608097981 */ /* 0x000f62000c1e1900 */
[----:B--2---:R-:W-:Y:S02]  /*0810*/  I2FP.F32.S32 R21, R20 ;  /* 0x0000001400157245 */ /* 0x004fe40000201400 */
[----:B------:R-:W-:-:S03]  /*0820*/  IADD3 R13, PT, PT, R13, 0x4, RZ ;  /* 0x000000040d0d7810 */ /* 0x000fc60007ffe0ff */
[----:B----4-:R-:W-:-:S06]  /*0830*/  FFMA R14, R14, R19, R21 ;  /* 0x000000130e0e7223 */ /* 0x010fcc0000000015 */
[----:B------:R-:W1:Y:S02]  /*0840*/  F2I.TRUNC.NTZ R14, R14 ;  /* 0x0000000e000e7305 */ /* 0x000e64000020f100 */
[----:B-1----:R-:W-:-:S05]  /*0850*/  I2FP.F32.S32 R19, R14 ;  /* 0x0000000e00137245 */ /* 0x002fca0000201400 */
[----:B---3--:R-:W-:-:S06]  /*0860*/  FFMA R16, R16, R17, R19 ;  /* 0x0000001110107223 */ /* 0x008fcc0000000013 */
[----:B------:R-:W1:Y:S02]  /*0870*/  F2I.TRUNC.NTZ R16, R16 ;  /* 0x0000001000107305 */ /* 0x000e64000020f100 */
[----:B-1----:R-:W-:-:S05]  /*0880*/  I2FP.F32.S32 R12, R16 ;  /* 0x00000010000c7245 */ /* 0x002fca0000201400 */
[----:B-----5:R-:W-:-:S06]  /*0890*/  FFMA R10, R15, R10, R12 ;  /* 0x0000000a0f0a7223 */ /* 0x020fcc000000000c */
[----:B------:R-:W0:Y:S02]  /*08a0*/  F2I.TRUNC.NTZ R10, R10 ;  /* 0x0000000a000a7305 */ /* 0x000e24000020f100 */
[----:B0-----:R-:W-:-:S05]  /*08b0*/  I2FP.F32.S32 R7, R10 ;  /* 0x0000000a00077245 */ /* 0x001fca0000201400 */
[----:B------:R-:W-:-:S04]  /*08c0*/  FFMA R7, R18, R9, R7 ;  /* 0x0000000912077223 */ /* 0x000fc80000000007 */
[----:B------:R3:W4:Y:S03]  /*08d0*/  F2I.TRUNC.NTZ R20, R7 ;  /* 0x0000000700147305 */ /* 0x000726000020f100 */
.L_x_3:
[----:B------:R-:W-:Y:S05]  /*08e0*/  BRA.U !UP0, `(.L_x_2) ;  /* 0x0000000108a07547 */ /* 0x000fea000b800000 */
[----:B------:R-:W-:Y:S02]  /*08f0*/  UISETP.NE.AND UP0, UPT, UR4, 0x1, UPT ;  /* 0x000000010400788c */ /* 0x000fe4000bf05270 */
[----:B------:R-:W-:-:S04]  /*0900*/  ULOP3.LUT UR5, UR10, 0x1, URZ, 0xc0, !UPT ;  /* 0x000000010a057892 */ /* 0x000fc8000f8ec0ff */
[----:B------:R-:W-:-:S03]  /*0910*/  UISETP.NE.U32.AND UP1, UPT, UR5, 0x1, UPT ;  /* 0x000000010500788c */ /* 0x000fc6000bf25070 */
[----:B------:R-:W-:Y:S08]  /*0920*/  BRA.U !UP0, `(.L_x_4) ;  /* 0x0000000108607547 */ /* 0x000ff0000b800000 */
[----:B------:R-:W5:Y:S01]  /*0930*/  LDC.64 R8, c[0x0][0x380] ;  /* 0x0000e000ff087b82 */ /* 0x000f620000000a00 */
[----:B------:R-:W-:Y:S01]  /*0940*/  IADD3 R11, PT, PT, R2, R13, RZ ;  /* 0x0000000d020b7210 */ /* 0x000fe20007ffe0ff */
[----:B------:R-:W-:Y:S01]  /*0950*/  IMAD R17, R13, UR10, R5 ;  /* 0x0000000a0d117c24 */ /* 0x000fe2000f8e0205 */
[----:B------:R-:W2:Y:S05]  /*0960*/  LDCU.64 UR4, c[0x0][0x380] ;  /* 0x00007000ff0477ac */ /* 0x000eaa0008000a00 */
[----:B---3--:R-:W3:Y:S01]  /*0970*/  LDC.64 R6, c[0x0][0x388] ;  /* 0x0000e200ff067b82 */ /* 0x008ee20000000a00 */
[----:B-----5:R-:W-:-:S06]  /*0980*/  IMAD.WIDE.U32 R10, R11, 0x4, R8 ;  /* 0x000000040b0a7825 */ /* 0x020fcc00078e0008 */
[----:B0-----:R-:W5:Y:S01]  /*0990*/  LDG.E R10, desc[UR6][R10.64] ;  /* 0x000000060a0a7981 */ /* 0x001f62000c1e1900 */
[----:B---3--:R-:W-:-:S06]  /*09a0*/  IMAD.WIDE.U32 R14, R17, 0x4, R6 ;  /* 0x00000004110e7825 */ /* 0x008fcc00078e0006 */
[----:B------:R-:W5:Y:S01]  /*09b0*/  LDG.E R15, desc[UR6][R14.64] ;  /* 0x000000060e0f7981 */ /* 0x000f62000c1e1900 */
[----:B------:R-:W-:Y:S02]  /*09c0*/  IADD3 R9, P1, PT, R2, R13, RZ ;  /* 0x0000000d02097210 */ /* 0x000fe40007f3e0ff */
[----:B------:R-:W-:-:S03]  /*09d0*/  IADD3 R17, PT, PT, R17, UR10, RZ ;  /* 0x0000000a11117c10 */ /* 0x000fc6000fffe0ff */
[----:B-1----:R-:W-:Y:S01]  /*09e0*/  IMAD.X R12, RZ, RZ, RZ, P1 ;  /* 0x000000ffff0c7224 */ /* 0x002fe200008e06ff */
[----:B--2---:R-:W-:Y:S01]  /*09f0*/  LEA R8, P1, R9, UR4, 0x2 ;  /* 0x0000000409087c11 */ /* 0x004fe2000f8210ff */
[----:B------:R-:W-:-:S03]  /*0a00*/  IMAD.WIDE.U32 R6, R17, 0x4, R6 ;  /* 0x0000000411067825 */ /* 0x000fc600078e0006 */
[----:B------:R-:W-:-:S03]  /*0a10*/  LEA.HI.X R9, R9, UR5, R12, 0x2, P1 ;  /* 0x0000000509097c11 */ /* 0x000fc600088f140c */
[----:B------:R-:W2:Y:S04]  /*0a20*/  LDG.E R7, desc[UR6][R6.64] ;  /* 0x0000000606077981 */ /* 0x000ea8000c1e1900 */
[----:B------:R-:W2:Y:S01]  /*0a30*/  LDG.E R8, desc[UR6][R8.64+0x4] ;  /* 0x0000040608087981 */ /* 0x000ea2000c1e1900 */
[----:B----4-:R-:W-:Y:S02]  /*0a40*/  I2FP.F32.S32 R17, R20 ;  /* 0x0000001400117245 */ /* 0x010fe40000201400 */
[----:B------:R-:W-:-:S03]  /*0a50*/  IADD3 R13, PT, PT, R13, 0x2, RZ ;  /* 0x000000020d0d7810 */ /* 0x000fc60007ffe0ff */
[----:B-----5:R-:W-:-:S06]  /*0a60*/  FFMA R10, R10, R15, R17 ;  /* 0x0000000f0a0a7223 */ /* 0x020fcc0000000011 */
[----:B------:R-:W0:Y:S02]  /*0a70*/  F2I.TRUNC.NTZ R10, R10 ;  /* 0x0000000a000a7305 */ /* 0x000e24000020f100 */
[----:B0-----:R-:W-:-:S05]  /*0a80*/  I2FP.F32.S32 R11, R10 ;  /* 0x0000000a000b7245 */ /* 0x001fca0000201400 */
[----:B--2---:R-:W-:-:S04]  /*0a90*/  FFMA R11, R8, R7, R11 ;  /* 0x00000007080b7223 */ /* 0x004fc8000000000b */
[----:B------:R0:W1:Y:S03]  /*0aa0*/  F2I.TRUNC.NTZ R20, R11 ;  /* 0x0000000b00147305 */ /* 0x000066000020f100 */
.L_x_4:
[----:B------:R-:W-:Y:S05]  /*0ab0*/  BRA.U UP1, `(.L_x_2) ;  /* 0x00000001012c7547 */ /* 0x000fea000b800000 */
[----:B---3--:R-:W3:Y:S01]  /*0ac0*/  LDC.64 R6, c[0x0][0x380] ;  /* 0x0000e000ff067b82 */ /* 0x008ee20000000a00 */
[----:B0-----:R-:W-:Y:S02]  /*0ad0*/  IMAD.IADD R11, R2, 0x1, R13 ;  /* 0x00000001020b7824 */ /* 0x001fe400078e020d */
[----:B------:R-:W-:-:S05]  /*0ae0*/  IMAD R13, R13, UR10, R5 ;  /* 0x0000000a0d0d7c24 */ /* 0x000fca000f8e0205 */
[----:B------:R-:W0:Y:S01]  /*0af0*/  LDC.64 R8, c[0x0][0x388] ;  /* 0x0000e200ff087b82 */ /* 0x000e220000000a00 */
[----:B---3--:R-:W-:-:S06]  /*0b00*/  IMAD.WIDE.U32 R6, R11, 0x4, R6 ;  /* 0x000000040b067825 */ /* 0x008fcc00078e0006 */
[----:B------:R-:W3:Y:S01]  /*0b10*/  LDG.E R6, desc[UR6][R6.64] ;  /* 0x0000000606067981 */ /* 0x000ee2000c1e1900 */
[----:B0-----:R-:W-:-:S06]  /*0b20*/  IMAD.WIDE.U32 R8, R13, 0x4, R8 ;  /* 0x000000040d087825 */ /* 0x001fcc00078e0008 */
[----:B------:R-:W3:Y:S01]  /*0b30*/  LDG.E R9, desc[UR6][R8.64] ;  /* 0x0000000608097981 */ /* 0x000ee2000c1e1900 */
[----:B-12-4-:R-:W-:-:S05]  /*0b40*/  I2FP.F32.S32 R11, R20 ;  /* 0x00000014000b7245 */ /* 0x016fca0000201400 */
[----:B---3--:R-:W-:-:S06]  /*0b50*/  FFMA R20, R6, R9, R11 ;  /* 0x0000000906147223 */ /* 0x008fcc000000000b */
[----:B------:R-:W0:Y:S02]  /*0b60*/  F2I.TRUNC.NTZ R20, R20 ;  /* 0x0000001400147305 */ /* 0x000e24000020f100 */
.L_x_2:
[----:B------:R-:W5:Y:S01]  /*0b70*/  LDCU UR4, c[0x0][0x398] ;  /* 0x00007300ff0477ac */ /* 0x000f620008000800 */
[----:B---3--:R-:W3:Y:S01]  /*0b80*/  LDC.64 R6, c[0x0][0x390] ;  /* 0x0000e400ff067b82 */ /* 0x008ee20000000a00 */
[----:B------:R-:W-:Y:S02]  /*0b90*/  IADD3 R9, PT, PT, R2, R5, RZ ;  /* 0x0000000502097210 */ /* 0x000fe40007ffe0ff */
[----:B------:R-:W-:Y:S02]  /*0ba0*/  IADD3 R5, PT, PT, R5, 0x1, RZ ;  /* 0x0000000105057810 */ /* 0x000fe40007ffe0ff */
[----:B012-4-:R-:W-:Y:S02]  /*0bb0*/  I2FP.F32.S32 R11, R20 ;  /* 0x00000014000b7245 */ /* 0x017fe40000201400 */
[----:B-----5:R-:W-:Y:S01]  /*0bc0*/  ISETP.NE.AND P1, PT, R5, UR4, PT ;  /* 0x0000000405007c0c */ /* 0x020fe2000bf25270 */
[----:B---3--:R-:W-:-:S05]  /*0bd0*/  IMAD.WIDE.U32 R6, R9, 0x4, R6 ;  /* 0x0000000409067825 */ /* 0x008fca00078e0006 */
[----:B------:R1:W-:Y:S07]  /*0be0*/  STG.E desc[UR6][R6.64], R11 ;  /* 0x0000000b06007986 */ /* 0x0003ee000c101906 */
[----:B------:R-:W-:Y:S05]  /*0bf0*/  @P1 BRA `(.L_x_5) ;  /* 0xfffffff400441947 */ /* 0x000fea000383ffff */
[----:B------:R-:W-:Y:S05]  /*0c00*/  EXIT ;  /* 0x000000000000794d */ /* 0x000fea0003800000 */
.L_x_6:
[----:B------:R-:W-:-:S00]  /*0c10*/  BRA `(.L_x_6) ;  /* 0xfffffffc00fc7947 */ /* 0x000fc0000383ffff */
[----:B------:R-:W-:-:S00]  /*0c20*/  NOP ;  /* 0x0000000000007918 */ /* 0x000fc00000000000 */
        /* <DEDUP_REMOVED lines=13> */
.L_x_7:


//--------------------- .nv.shared.reserved.0     --------------------------
	.section	.nv.shared.reserved.0,"aw",@nobits
	.weak		__nv_reservedSMEM_offset_0_alias
	.size		__nv_reservedSMEM_offset_0_alias, 0, 64
	.other		__nv_reservedSMEM_offset_0_alias,@"STO_CUDA_RESERVED_SHARED STV_DEFAULT"
__nv_reservedSMEM_offset_0_alias:
	.zero		0
	.zero		64


//--------------------- .nv.constant0._Z14one_thread_rowPfS_S_i --------------------------
	.section	.nv.constant0._Z14one_thread_rowPfS_S_i,"a",@progbits
	.sectionflags	@""
	.align	4
.nv.constant0._Z14one_thread_rowPfS_S_i:
	.zero		924


//--------------------- SYMBOLS --------------------------

	.type		.nv.reservedSmem.offset0,@object
	.size		.nv.reservedSmem.offset0,0x4
